//
// Generated by NVIDIA NVVM Compiler
//
// Compiler Build ID: CL-36424714
// Cuda compilation tools, release 13.0, V13.0.88
// Based on NVVM 20.0.0
//

.version 9.0
.target sm_100
.address_size 64

	// .globl	_Z14cudaMatrixMultPfS_S_ii

.visible .entry _Z14cudaMatrixMultPfS_S_ii(
	.param .u64 .ptr .align 1 _Z14cudaMatrixMultPfS_S_ii_param_0,
	.param .u64 .ptr .align 1 _Z14cudaMatrixMultPfS_S_ii_param_1,
	.param .u64 .ptr .align 1 _Z14cudaMatrixMultPfS_S_ii_param_2,
	.param .u32 _Z14cudaMatrixMultPfS_S_ii_param_3,
	.param .u32 _Z14cudaMatrixMultPfS_S_ii_param_4
)
{
	.reg .pred 	%p<10>;
	.reg .b32 	%r<65>;
	.reg .b32 	%f<68>;
	.reg .b64 	%rd<65>;

	ld.param.u64 	%rd10, [_Z14cudaMatrixMultPfS_S_ii_param_0];
	ld.param.u64 	%rd11, [_Z14cudaMatrixMultPfS_S_ii_param_1];
	ld.param.u64 	%rd9, [_Z14cudaMatrixMultPfS_S_ii_param_2];
	ld.param.u32 	%r37, [_Z14cudaMatrixMultPfS_S_ii_param_3];
	ld.param.u32 	%r38, [_Z14cudaMatrixMultPfS_S_ii_param_4];
	cvta.to.global.u64 	%rd1, %rd11;
	cvta.to.global.u64 	%rd2, %rd10;
	mov.u32 	%r1, %tid.x;
	mov.u32 	%r2, %ctaid.x;
	setp.lt.s32 	%p1, %r38, 1;
	mov.f32 	%f67, 0f00000000;
	@%p1 bra 	$L__BB0_12;
	mul.lo.s32 	%r3, %r38, %r1;
	and.b32  	%r4, %r38, 7;
	setp.lt.u32 	%p2, %r38, 8;
	mov.f32 	%f67, 0f00000000;
	mov.b32 	%r63, 0;
	@%p2 bra 	$L__BB0_4;
	and.b32  	%r63, %r38, 2147483640;
	neg.s32 	%r61, %r63;
	add.s32 	%r60, %r2, %r38;
	shl.b32 	%r8, %r38, 3;
	shl.b32 	%r40, %r38, 1;
	add.s32 	%r59, %r2, %r40;
	mad.lo.s32 	%r58, %r38, 3, %r2;
	shl.b32 	%r41, %r38, 2;
	add.s32 	%r57, %r2, %r41;
	mad.lo.s32 	%r56, %r38, 5, %r2;
	mad.lo.s32 	%r55, %r38, 6, %r2;
	mad.lo.s32 	%r54, %r38, 7, %r2;
	mul.wide.u32 	%rd12, %r2, 4;
	add.s64 	%rd64, %rd1, %rd12;
	mul.wide.u32 	%rd13, %r3, 4;
	add.s64 	%rd14, %rd13, %rd2;
	add.s64 	%rd63, %rd14, 16;
	mov.f32 	%f67, 0f00000000;
	mul.wide.u32 	%rd29, %r8, 4;
$L__BB0_3:
	.pragma "nounroll";
	ld.global.f32 	%f17, [%rd63+-16];
	ld.global.f32 	%f18, [%rd64];
	fma.rn.f32 	%f19, %f17, %f18, %f67;
	ld.global.f32 	%f20, [%rd63+-12];
	mul.wide.u32 	%rd15, %r60, 4;
	add.s64 	%rd16, %rd1, %rd15;
	ld.global.f32 	%f21, [%rd16];
	fma.rn.f32 	%f22, %f20, %f21, %f19;
	ld.global.f32 	%f23, [%rd63+-8];
	mul.wide.u32 	%rd17, %r59, 4;
	add.s64 	%rd18, %rd1, %rd17;
	ld.global.f32 	%f24, [%rd18];
	fma.rn.f32 	%f25, %f23, %f24, %f22;
	ld.global.f32 	%f26, [%rd63+-4];
	mul.wide.u32 	%rd19, %r58, 4;
	add.s64 	%rd20, %rd1, %rd19;
	ld.global.f32 	%f27, [%rd20];
	fma.rn.f32 	%f28, %f26, %f27, %f25;
	ld.global.f32 	%f29, [%rd63];
	mul.wide.u32 	%rd21, %r57, 4;
	add.s64 	%rd22, %rd1, %rd21;
	ld.global.f32 	%f30, [%rd22];
	fma.rn.f32 	%f31, %f29, %f30, %f28;
	ld.global.f32 	%f32, [%rd63+4];
	mul.wide.u32 	%rd23, %r56, 4;
	add.s64 	%rd24, %rd1, %rd23;
	ld.global.f32 	%f33, [%rd24];
	fma.rn.f32 	%f34, %f32, %f33, %f31;
	ld.global.f32 	%f35, [%rd63+8];
	mul.wide.u32 	%rd25, %r55, 4;
	add.s64 	%rd26, %rd1, %rd25;
	ld.global.f32 	%f36, [%rd26];
	fma.rn.f32 	%f37, %f35, %f36, %f34;
	ld.global.f32 	%f38, [%rd63+12];
	mul.wide.u32 	%rd27, %r54, 4;
	add.s64 	%rd28, %rd1, %rd27;
	ld.global.f32 	%f39, [%rd28];
	fma.rn.f32 	%f67, %f38, %f39, %f37;
	add.s32 	%r61, %r61, 8;
	add.s32 	%r60, %r60, %r8;
	add.s32 	%r59, %r59, %r8;
	add.s32 	%r58, %r58, %r8;
	add.s32 	%r57, %r57, %r8;
	add.s32 	%r56, %r56, %r8;
	add.s32 	%r55, %r55, %r8;
	add.s32 	%r54, %r54, %r8;
	add.s64 	%rd64, %rd64, %rd29;
	add.s64 	%rd63, %rd63, 32;
	setp.ne.s32 	%p3, %r61, 0;
	@%p3 bra 	$L__BB0_3;
$L__BB0_4:
	setp.eq.s32 	%p4, %r4, 0;
	@%p4 bra 	$L__BB0_12;
	and.b32  	%r32, %r38, 3;
	setp.lt.u32 	%p5, %r4, 4;
	@%p5 bra 	$L__BB0_7;
	add.s32 	%r42, %r63, %r3;
	mul.wide.u32 	%rd30, %r42, 4;
	add.s64 	%rd31, %rd2, %rd30;
	ld.global.f32 	%f41, [%rd31];
	mad.lo.s32 	%r43, %r63, %r38, %r2;
	mul.wide.u32 	%rd32, %r43, 4;
	add.s64 	%rd33, %rd1, %rd32;
	ld.global.f32 	%f42, [%rd33];
	fma.rn.f32 	%f43, %f41, %f42, %f67;
	cvt.u64.u32 	%rd34, %r3;
	cvt.u64.u32 	%rd35, %r63;
	add.s64 	%rd36, %rd35, %rd34;
	shl.b64 	%rd37, %rd36, 2;
	add.s64 	%rd38, %rd2, %rd37;
	ld.global.f32 	%f44, [%rd38+4];
	add.s32 	%r44, %r43, %r38;
	mul.wide.u32 	%rd39, %r44, 4;
	add.s64 	%rd40, %rd1, %rd39;
	ld.global.f32 	%f45, [%rd40];
	fma.rn.f32 	%f46, %f44, %f45, %f43;
	ld.global.f32 	%f47, [%rd38+8];
	add.s32 	%r45, %r44, %r38;
	mul.wide.u32 	%rd41, %r45, 4;
	add.s64 	%rd42, %rd1, %rd41;
	ld.global.f32 	%f48, [%rd42];
	fma.rn.f32 	%f49, %f47, %f48, %f46;
	ld.global.f32 	%f50, [%rd38+12];
	add.s32 	%r46, %r45, %r38;
	mul.wide.u32 	%rd43, %r46, 4;
	add.s64 	%rd44, %rd1, %rd43;
	ld.global.f32 	%f51, [%rd44];
	fma.rn.f32 	%f67, %f50, %f51, %f49;
	add.s32 	%r63, %r63, 4;
$L__BB0_7:
	setp.eq.s32 	%p6, %r32, 0;
	@%p6 bra 	$L__BB0_12;
	setp.eq.s32 	%p7, %r32, 1;
	@%p7 bra 	$L__BB0_10;
	add.s32 	%r47, %r63, %r3;
	mul.wide.u32 	%rd45, %r47, 4;
	add.s64 	%rd46, %rd2, %rd45;
	ld.global.f32 	%f53, [%rd46];
	mad.lo.s32 	%r48, %r63, %r38, %r2;
	mul.wide.u32 	%rd47, %r48, 4;
	add.s64 	%rd48, %rd1, %rd47;
	ld.global.f32 	%f54, [%rd48];
	fma.rn.f32 	%f55, %f53, %f54, %f67;
	cvt.u64.u32 	%rd49, %r3;
	cvt.u64.u32 	%rd50, %r63;
	add.s64 	%rd51, %rd50, %rd49;
	shl.b64 	%rd52, %rd51, 2;
	add.s64 	%rd53, %rd2, %rd52;
	ld.global.f32 	%f56, [%rd53+4];
	add.s32 	%r49, %r48, %r38;
	mul.wide.u32 	%rd54, %r49, 4;
	add.s64 	%rd55, %rd1, %rd54;
	ld.global.f32 	%f57, [%rd55];
	fma.rn.f32 	%f67, %f56, %f57, %f55;
	add.s32 	%r63, %r63, 2;
$L__BB0_10:
	and.b32  	%r50, %r38, 1;
	setp.eq.b32 	%p8, %r50, 1;
	not.pred 	%p9, %p8;
	@%p9 bra 	$L__BB0_12;
	add.s32 	%r51, %r63, %r3;
	mul.wide.u32 	%rd56, %r51, 4;
	add.s64 	%rd57, %rd2, %rd56;
	ld.global.f32 	%f58, [%rd57];
	mad.lo.s32 	%r52, %r63, %r38, %r2;
	mul.wide.u32 	%rd58, %r52, 4;
	add.s64 	%rd59, %rd1, %rd58;
	ld.global.f32 	%f59, [%rd59];
	fma.rn.f32 	%f67, %f58, %f59, %f67;
$L__BB0_12:
	cvta.to.global.u64 	%rd60, %rd9;
	mad.lo.s32 	%r53, %r37, %r1, %r2;
	mul.wide.s32 	%rd61, %r53, 4;
	add.s64 	%rd62, %rd60, %rd61;
	st.global.f32 	[%rd62], %f67;
	ret;

}


// ===== COMPILED SASS (sm_100) =====

	.target	sm_100

	.elftype	@"ET_EXEC"


//--------------------- .note.nv.tkinfo           --------------------------
	.section	.note.nv.tkinfo,"",@"SHT_NOTE"
	.sectionflags	@"SHF_NOTE_NV_TKINFO"
	.tkinfo
        /*0018*/ 	.word	0x00000002
        /*0030*/ 	.string	""
        /*0030*/ 	.string	"ptxas"
        /*0030*/ 	.string	"Cuda compilation tools, release 13.0, V13.0.88"
        /*0030*/ 	.string	"Build cuda_13.0.r13.0/compiler.36424714_0"
        /*0030*/ 	.string	"-arch sm_100 -m 64 "



//--------------------- .note.nv.cuinfo           --------------------------
	.section	.note.nv.cuinfo,"",@"SHT_NOTE"
	.sectionflags	@"SHF_NOTE_NV_CUINFO"
        /*0018*/ 	.short	0x0002
        /*001a*/ 	.short	0x0064
        /*001c*/ 	.short	0x0082
	.zero		2


//--------------------- .nv.info                  --------------------------
	.section	.nv.info,"",@"SHT_CUDA_INFO"
	.align	4


	//----- nvinfo : EIATTR_REGCOUNT
	.align		4
        /*0000*/ 	.byte	0x04, 0x2f
        /*0002*/ 	.short	(.L_1 - .L_0)
	.align		4
.L_0:
        /*0004*/ 	.word	index@(_Z14cudaMatrixMultPfS_S_ii)
        /*0008*/ 	.word	0x00000020


	//----- nvinfo : EIATTR_FRAME_SIZE
	.align		4
.L_1:
        /*000c*/ 	.byte	0x04, 0x11
        /*000e*/ 	.short	(.L_3 - .L_2)
	.align		4
.L_2:
        /*0010*/ 	.word	index@(_Z14cudaMatrixMultPfS_S_ii)
        /*0014*/ 	.word	0x00000000


	//----- nvinfo : EIATTR_MIN_STACK_SIZE
	.align		4
.L_3:
        /*0018*/ 	.byte	0x04, 0x12
        /*001a*/ 	.short	(.L_5 - .L_4)
	.align		4
.L_4:
        /*001c*/ 	.word	index@(_Z14cudaMatrixMultPfS_S_ii)
        /*0020*/ 	.word	0x00000000
.L_5:


//--------------------- .nv.compat                --------------------------
	.section	.nv.compat,"",@"SHT_CUDA_COMPAT_INFO"
	.align	4
        /*0000*/ 	.byte	0x02, 0x09, 0x00, 0x00, 0x02, 0x02, 0x01, 0x00, 0x02, 0x05, 0x05, 0x00, 0x03, 0x07, 0x01, 0x01
        /*0010*/ 	.byte	0x02, 0x03, 0x00, 0x00, 0x02, 0x06, 0x01, 0x00, 0x04, 0x0b, 0x08, 0x00, 0x09, 0x00, 0x00, 0x00
        /*0020*/ 	.byte	0x00, 0x00, 0x00, 0x00


//--------------------- .nv.info._Z14cudaMatrixMultPfS_S_ii --------------------------
	.section	.nv.info._Z14cudaMatrixMultPfS_S_ii,"",@"SHT_CUDA_INFO"
	.sectionflags	@""
	.align	4


	//----- nvinfo : EIATTR_CUDA_API_VERSION
	.align		4
        /*0000*/ 	.byte	0x04, 0x37
        /*0002*/ 	.short	(.L_7 - .L_6)
.L_6:
        /*0004*/ 	.word	0x00000082


	//----- nvinfo : EIATTR_KPARAM_INFO
	.align		4
.L_7:
        /*0008*/ 	.byte	0x04, 0x17
        /*000a*/ 	.short	(.L_9 - .L_8)
.L_8:
        /*000c*/ 	.word	0x00000000
        /*0010*/ 	.short	0x0004
        /*0012*/ 	.short	0x001c
        /*0014*/ 	.byte	0x00, 0xf0, 0x11, 0x00


	//----- nvinfo : EIATTR_KPARAM_INFO
	.align		4
.L_9:
        /*0018*/ 	.byte	0x04, 0x17
        /*001a*/ 	.short	(.L_11 - .L_10)
.L_10:
        /*001c*/ 	.word	0x00000000
        /*0020*/ 	.short	0x0003
        /*0022*/ 	.short	0x0018
        /*0024*/ 	.byte	0x00, 0xf0, 0x11, 0x00


	//----- nvinfo : EIATTR_KPARAM_INFO
	.align		4
.L_11:
        /*0028*/ 	.byte	0x04, 0x17
        /*002a*/ 	.short	(.L_13 - .L_12)
.L_12:
        /*002c*/ 	.word	0x00000000
        /*0030*/ 	.short	0x0002
        /*0032*/ 	.short	0x0010
        /*0034*/ 	.byte	0x00, 0xf5, 0x21, 0x00


	//----- nvinfo : EIATTR_KPARAM_INFO
	.align		4
.L_13:
        /*0038*/ 	.byte	0x04, 0x17
        /*003a*/ 	.short	(.L_15 - .L_14)
.L_14:
        /*003c*/ 	.word	0x00000000
        /*0040*/ 	.short	0x0001
        /*0042*/ 	.short	0x0008
        /*0044*/ 	.byte	0x00, 0xf5, 0x21, 0x00


	//----- nvinfo : EIATTR_KPARAM_INFO
	.align		4
.L_15:
        /*0048*/ 	.byte	0x04, 0x17
        /*004a*/ 	.short	(.L_17 - .L_16)
.L_16:
        /*004c*/ 	.word	0x00000000
        /*0050*/ 	.short	0x0000
        /*0052*/ 	.short	0x0000
        /*0054*/ 	.byte	0x00, 0xf5, 0x21, 0x00


	//----- nvinfo : EIATTR_SPARSE_MMA_MASK
	.align		4
.L_17:
        /*0058*/ 	.byte	0x03, 0x50
        /*005a*/ 	.short	0x0000


	//----- nvinfo : EIATTR_MAXREG_COUNT
	.align		4
        /*005c*/ 	.byte	0x03, 0x1b
        /*005e*/ 	.short	0x00ff


	//----- nvinfo : EIATTR_MERCURY_ISA_VERSION
	.align		4
        /*0060*/ 	.byte	0x03, 0x5f
        /*0062*/ 	.short	0x0101


	//----- nvinfo : EIATTR_VRC_CTA_INIT_COUNT
	.align		4
        /*0064*/ 	.byte	0x02, 0x4a
	.zero		1
	.zero		1


	//----- nvinfo : EIATTR_EXIT_INSTR_OFFSETS
	.align		4
        /*0068*/ 	.byte	0x04, 0x1c
        /*006a*/ 	.short	(.L_19 - .L_18)


	//   ....[0]....
.L_18:
        /*006c*/ 	.word	0x00000970


	//----- nvinfo : EIATTR_CBANK_PARAM_SIZE
	.align		4
.L_19:
        /*0070*/ 	.byte	0x03, 0x19
        /*0072*/ 	.short	0x0020


	//----- nvinfo : EIATTR_PARAM_CBANK
	.align		4
        /*0074*/ 	.byte	0x04, 0x0a
        /*0076*/ 	.short	(.L_21 - .L_20)
	.align		4
.L_20:
        /*0078*/ 	.word	index@(.nv.constant0._Z14cudaMatrixMultPfS_S_ii)
        /*007c*/ 	.short	0x0380
        /*007e*/ 	.short	0x0020


	//----- nvinfo : EIATTR_SW_WAR
	.align		4
.L_21:
        /*0080*/ 	.byte	0x04, 0x36
        /*0082*/ 	.short	(.L_23 - .L_22)
.L_22:
        /*0084*/ 	.word	0x00000008
.L_23:


//--------------------- .nv.callgraph             --------------------------
	.section	.nv.callgraph,"",@"SHT_CUDA_CALLGRAPH"
	.align	4
	.sectionentsize	8
	.align		4
        /*0000*/ 	.word	0x00000000
	.align		4
        /*0004*/ 	.word	0xffffffff
	.align		4
        /*0008*/ 	.word	0x00000000
	.align		4
        /*000c*/ 	.word	0xfffffffe
	.align		4
        /*0010*/ 	.word	0x00000000
	.align		4
        /*0014*/ 	.word	0xfffffffd
	.align		4
        /*0018*/ 	.word	0x00000000
	.align		4
        /*001c*/ 	.word	0xfffffffc


//--------------------- .text._Z14cudaMatrixMultPfS_S_ii --------------------------
	.section	.text._Z14cudaMatrixMultPfS_S_ii,"ax",@progbits
	.align	128
        .global         _Z14cudaMatrixMultPfS_S_ii
        .type           _Z14cudaMatrixMultPfS_S_ii,@function
        .size           _Z14cudaMatrixMultPfS_S_ii,(.L_x_5 - _Z14cudaMatrixMultPfS_S_ii)
        .other          _Z14cudaMatrixMultPfS_S_ii,@"STO_CUDA_ENTRY STV_DEFAULT"
_Z14cudaMatrixMultPfS_S_ii:
.text._Z14cudaMatrixMultPfS_S_ii:
[----:B------:R-:W-:Y:S08]  /*0000*/  LDC R1, c[0x0][0x37c] ;  /* 0x0000df00ff017b82 */ /* 0x000ff00000000800 */
[----:B------:R-:W0:Y:S01]  /*0010*/  LDC R0, c[0x0][0x39c] ;  /* 0x0000e700ff007b82 */ /* 0x000e220000000800 */
[----:B------:R-:W1:Y:S01]  /*0020*/  S2R R3, SR_TID.X ;  /* 0x0000000000037919 */ /* 0x000e620000002100 */
[----:B------:R-:W2:Y:S01]  /*0030*/  LDCU.64 UR4, c[0x0][0x358] ;  /* 0x00006b00ff0477ac */ /* 0x000ea20008000a00 */
[----:B------:R-:W-:Y:S01]  /*0040*/  HFMA2 R20, -RZ, RZ, 0, 0 ;  /* 0x00000000ff147431 */ /* 0x000fe200000001ff */
[----:B------:R-:W3:Y:S01]  /*0050*/  S2R R5, SR_CTAID.X ;  /* 0x0000000000057919 */ /* 0x000ee20000002500 */
[----:B0-----:R-:W-:-:S13]  /*0060*/  ISETP.GE.AND P0, PT, R0, 0x1, PT ;  /* 0x000000010000780c */ /* 0x001fda0003f06270 */
[----:B-123--:R-:W-:Y:S05]  /*0070*/  @!P0 BRA `(.L_x_0) ;  /* 0x0000000800288947 */ /* 0x00efea0003800000 */
[C---:B------:R-:W-:Y:S01]  /*0080*/  ISETP.GE.U32.AND P1, PT, R0.reuse, 0x8, PT ;  /* 0x000000080000780c */ /* 0x040fe20003f26070 */
[----:B------:R-:W-:Y:S01]  /*0090*/  IMAD R6, R3, R0, RZ ;  /* 0x0000000003067224 */ /* 0x000fe200078e02ff */
[----:B------:R-:W-:Y:S02]  /*00a0*/  LOP3.LUT R4, R0, 0x7, RZ, 0xc0, !PT ;  /* 0x0000000700047812 */ /* 0x000fe400078ec0ff */
[----:B------:R-:W-:Y:S02]  /*00b0*/  MOV R20, RZ ;  /* 0x000000ff00147202 */ /* 0x000fe40000000f00 */
[----:B------:R-:W-:Y:S02]  /*00c0*/  ISETP.NE.AND P0, PT, R4, RZ, PT ;  /* 0x000000ff0400720c */ /* 0x000fe40003f05270 */
[----:B------:R-:W-:-:S05]  /*00d0*/  MOV R7, RZ ;  /* 0x000000ff00077202 */ /* 0x000fca0000000f00 */
[----:B------:R-:W-:Y:S06]  /*00e0*/  @!P1 BRA `(.L_x_1) ;  /* 0x0000000000fc9947 */ /* 0x000fec0003800000 */
[----:B------:R-:W0:Y:S01]  /*00f0*/  LDC.64 R8, c[0x0][0x380] ;  /* 0x0000e000ff087b82 */ /* 0x000e220000000a00 */
[C---:B------:R-:W-:Y:S01]  /*0100*/  LOP3.LUT R7, R0.reuse, 0x7ffffff8, RZ, 0xc0, !PT ;  /* 0x7ffffff800077812 */ /* 0x040fe200078ec0ff */
[C-C-:B------:R-:W-:Y:S01]  /*0110*/  IMAD R11, R0.reuse, 0x3, R5.reuse ;  /* 0x00000003000b7824 */ /* 0x140fe200078e0205 */
[----:B------:R-:W-:Y:S01]  /*0120*/  IADD3 R2, PT, PT, R5, R0, RZ ;  /* 0x0000000005027210 */ /* 0x000fe20007ffe0ff */
[C-C-:B------:R-:W-:Y:S01]  /*0130*/  IMAD R29, R0.reuse, 0x5, R5.reuse ;  /* 0x00000005001d7824 */ /* 0x140fe200078e0205 */
[C---:B------:R-:W-:Y:S01]  /*0140*/  SHF.L.U32 R10, R0.reuse, 0x3, RZ ;  /* 0x00000003000a7819 */ /* 0x040fe200000006ff */
[C-C-:B------:R-:W-:Y:S01]  /*0150*/  IMAD R26, R0.reuse, 0x6, R5.reuse ;  /* 0x00000006001a7824 */ /* 0x140fe200078e0205 */
[C---:B------:R-:W-:Y:S01]  /*0160*/  LEA R27, R0.reuse, R5, 0x2 ;  /* 0x00000005001b7211 */ /* 0x040fe200078e10ff */
[----:B------:R-:W1:Y:S01]  /*0170*/  LDC.64 R12, c[0x0][0x388] ;  /* 0x0000e200ff0c7b82 */ /* 0x000e620000000a00 */
[----:B------:R-:W-:Y:S01]  /*0180*/  IMAD R28, R0, 0x7, R5 ;  /* 0x00000007001c7824 */ /* 0x000fe200078e0205 */
[----:B------:R-:W-:Y:S01]  /*0190*/  MOV R20, RZ ;  /* 0x000000ff00147202 */ /* 0x000fe20000000f00 */
[----:B0-----:R-:W-:-:S03]  /*01a0*/  IMAD.WIDE.U32 R8, R6, 0x4, R8 ;  /* 0x0000000406087825 */ /* 0x001fc600078e0008 */
[----:B------:R-:W-:Y:S01]  /*01b0*/  IADD3 R19, P1, PT, R8, 0x10, RZ ;  /* 0x0000001008137810 */ /* 0x000fe20007f3e0ff */
[----:B------:R-:W-:Y:S02]  /*01c0*/  IMAD.MOV R8, RZ, RZ, -R7 ;  /* 0x000000ffff087224 */ /* 0x000fe400078e0a07 */
[----:B-1----:R-:W-:Y:S01]  /*01d0*/  IMAD.WIDE.U32 R16, R5, 0x4, R12 ;  /* 0x0000000405107825 */ /* 0x002fe200078e000c */
[----:B------:R-:W-:Y:S02]  /*01e0*/  IADD3.X R22, PT, PT, RZ, R9, RZ, P1, !PT ;  /* 0x00000009ff167210 */ /* 0x000fe40000ffe4ff */
[----:B------:R-:W-:-:S07]  /*01f0*/  LEA R9, R0, R5, 0x1 ;  /* 0x0000000500097211 */ /* 0x000fce00078e08ff */
.L_x_2:
[----:B------:R-:W-:Y:S02]  /*0200*/  MOV R14, R19 ;  /* 0x00000013000e7202 */ /* 0x000fe40000000f00 */
[----:B------:R-:W-:Y:S01]  /*0210*/  MOV R15, R22 ;  /* 0x00000016000f7202 */ /* 0x000fe20000000f00 */
[--C-:B------:R-:W-:Y:S01]  /*0220*/  IMAD.WIDE.U32 R18, R2, 0x4, R12.reuse ;  /* 0x0000000402127825 */ /* 0x100fe200078e000c */
[----:B------:R-:W2:Y:S04]  /*0230*/  LDG.E R22, desc[UR4][R16.64] ;  /* 0x0000000410167981 */ /* 0x000ea8000c1e1900 */
[----:B------:R-:W2:Y:S04]  /*0240*/  LDG.E R21, desc[UR4][R14.64+-0x10] ;  /* 0xfffff0040e157981 */ /* 0x000ea8000c1e1900 */
[----:B------:R-:W3:Y:S04]  /*0250*/  LDG.E R18, desc[UR4][R18.64] ;  /* 0x0000000412127981 */ /* 0x000ee8000c1e1900 */
[----:B------:R-:W3:Y:S01]  /*0260*/  LDG.E R23, desc[UR4][R14.64+-0xc] ;  /* 0xfffff4040e177981 */ /* 0x000ee2000c1e1900 */
[----:B------:R-:W-:-:S06]  /*0270*/  IMAD.WIDE.U32 R24, R9, 0x4, R12 ;  /* 0x0000000409187825 */ /* 0x000fcc00078e000c */
[----:B------:R-:W4:Y:S04]  /*0280*/  LDG.E R24, desc[UR4][R24.64] ;  /* 0x0000000418187981 */ /* 0x000f28000c1e1900 */
[----:B------:R-:W5:Y:S01]  /*0290*/  LDG.E R25, desc[UR4][R14.64+0x4] ;  /* 0x000004040e197981 */ /* 0x000f62000c1e1900 */
[----:B--2---:R-:W-:-:S03]  /*02a0*/  FFMA R20, R21, R22, R20 ;  /* 0x0000001615147223 */ /* 0x004fc60000000014 */
[----:B------:R-:W4:Y:S01]  /*02b0*/  LDG.E R21, desc[UR4][R14.64+-0x8] ;  /* 0xfffff8040e157981 */ /* 0x000f22000c1e1900 */
[----:B---3--:R-:W-:Y:S01]  /*02c0*/  FFMA R20, R23, R18, R20 ;  /* 0x0000001217147223 */ /* 0x008fe20000000014 */
[----:B------:R-:W-:-:S06]  /*02d0*/  IMAD.WIDE.U32 R22, R11, 0x4, R12 ;  /* 0x000000040b167825 */ /* 0x000fcc00078e000c */
[----:B------:R-:W2:Y:S04]  /*02e0*/  LDG.E R22, desc[UR4][R22.64] ;  /* 0x0000000416167981 */ /* 0x000ea8000c1e1900 */
[----:B------:R-:W2:Y:S01]  /*02f0*/  LDG.E R23, desc[UR4][R14.64+-0x4] ;  /* 0xfffffc040e177981 */ /* 0x000ea2000c1e1900 */
[----:B------:R-:W-:-:S06]  /*0300*/  IMAD.WIDE.U32 R18, R27, 0x4, R12 ;  /* 0x000000041b127825 */ /* 0x000fcc00078e000c */
[----:B------:R-:W3:Y:S04]  /*0310*/  LDG.E R18, desc[UR4][R18.64] ;  /* 0x0000000412127981 */ /* 0x000ee8000c1e1900 */
[----:B------:R-:W3:Y:S01]  /*0320*/  LDG.E R19, desc[UR4][R14.64] ;  /* 0x000000040e137981 */ /* 0x000ee2000c1e1900 */
[----:B----4-:R-:W-:-:S04]  /*0330*/  FFMA R20, R21, R24, R20 ;  /* 0x0000001815147223 */ /* 0x010fc80000000014 */
[----:B--2---:R-:W-:Y:S01]  /*0340*/  FFMA R22, R23, R22, R20 ;  /* 0x0000001617167223 */ /* 0x004fe20000000014 */
[----:B------:R-:W-:-:S06]  /*0350*/  IMAD.WIDE.U32 R20, R29, 0x4, R12 ;  /* 0x000000041d147825 */ /* 0x000fcc00078e000c */
[----:B------:R-:W5:Y:S01]  /*0360*/  LDG.E R20, desc[UR4][R20.64] ;  /* 0x0000000414147981 */ /* 0x000f62000c1e1900 */
[----:B---3--:R-:W-:Y:S01]  /*0370*/  FFMA R24, R19, R18, R22 ;  /* 0x0000001213187223 */ /* 0x008fe20000000016 */
[----:B------:R-:W-:Y:S02]  /*0380*/  IMAD.WIDE.U32 R22, R26, 0x4, R12 ;  /* 0x000000041a167825 */ /* 0x000fe400078e000c */
[----:B------:R-:W2:Y:S04]  /*0390*/  LDG.E R19, desc[UR4][R14.64+0x8] ;  /* 0x000008040e137981 */ /* 0x000ea8000c1e1900 */
[----:B------:R-:W3:Y:S04]  /*03a0*/  LDG.E R21, desc[UR4][R14.64+0xc] ;  /* 0x00000c040e157981 */ /* 0x000ee8000c1e1900 */
[----:B------:R-:W2:Y:S01]  /*03b0*/  LDG.E R22, desc[UR4][R22.64] ;  /* 0x0000000416167981 */ /* 0x000ea2000c1e1900 */
[----:B-----5:R-:W-:Y:S01]  /*03c0*/  FFMA R18, R25, R20, R24 ;  /* 0x0000001419127223 */ /* 0x020fe20000000018 */
[----:B------:R-:W-:-:S06]  /*03d0*/  IMAD.WIDE.U32 R24, R28, 0x4, R12 ;  /* 0x000000041c187825 */ /* 0x000fcc00078e000c */
[----:B------:R-:W3:Y:S01]  /*03e0*/  LDG.E R24, desc[UR4][R24.64] ;  /* 0x0000000418187981 */ /* 0x000ee2000c1e1900 */
[----:B------:R-:W-:Y:S01]  /*03f0*/  IADD3 R8, PT, PT, R8, 0x8, RZ ;  /* 0x0000000808087810 */ /* 0x000fe20007ffe0ff */
[----:B--2---:R-:W-:Y:S01]  /*0400*/  FFMA R18, R19, R22, R18 ;  /* 0x0000001613127223 */ /* 0x004fe20000000012 */
[----:B------:R-:W-:-:S04]  /*0410*/  IADD3 R19, P1, PT, R14, 0x20, RZ ;  /* 0x000000200e137810 */ /* 0x000fc80007f3e0ff */
[----:B------:R-:W-:Y:S02]  /*0420*/  IADD3.X R22, PT, PT, RZ, R15, RZ, P1, !PT ;  /* 0x0000000fff167210 */ /* 0x000fe40000ffe4ff */
[----:B------:R-:W-:Y:S01]  /*0430*/  ISETP.NE.AND P1, PT, R8, RZ, PT ;  /* 0x000000ff0800720c */ /* 0x000fe20003f25270 */
[C---:B------:R-:W-:Y:S01]  /*0440*/  IMAD.IADD R11, R10.reuse, 0x1, R11 ;  /* 0x000000010a0b7824 */ /* 0x040fe200078e020b */
[C---:B------:R-:W-:Y:S01]  /*0450*/  IADD3 R2, PT, PT, R10.reuse, R2, RZ ;  /* 0x000000020a027210 */ /* 0x040fe20007ffe0ff */
[C---:B------:R-:W-:Y:S01]  /*0460*/  IMAD.WIDE.U32 R16, R10.reuse, 0x4, R16 ;  /* 0x000000040a107825 */ /* 0x040fe200078e0010 */
[C---:B------:R-:W-:Y:S02]  /*0470*/  IADD3 R9, PT, PT, R10.reuse, R9, RZ ;  /* 0x000000090a097210 */ /* 0x040fe40007ffe0ff */
[C---:B------:R-:W-:Y:S02]  /*0480*/  IADD3 R27, PT, PT, R10.reuse, R27, RZ ;  /* 0x0000001b0a1b7210 */ /* 0x040fe40007ffe0ff */
[----:B------:R-:W-:-:S02]  /*0490*/  IADD3 R29, PT, PT, R10, R29, RZ ;  /* 0x0000001d0a1d7210 */ /* 0x000fc40007ffe0ff */
[C---:B------:R-:W-:Y:S02]  /*04a0*/  IADD3 R26, PT, PT, R10.reuse, R26, RZ ;  /* 0x0000001a0a1a7210 */ /* 0x040fe40007ffe0ff */
[----:B------:R-:W-:Y:S01]  /*04b0*/  IADD3 R28, PT, PT, R10, R28, RZ ;  /* 0x0000001c0a1c7210 */ /* 0x000fe20007ffe0ff */
[----:B---3--:R-:W-:Y:S01]  /*04c0*/  FFMA R20, R21, R24, R18 ;  /* 0x0000001815147223 */ /* 0x008fe20000000012 */
[----:B------:R-:W-:Y:S06]  /*04d0*/  @P1 BRA `(.L_x_2) ;  /* 0xfffffffc00481947 */ /* 0x000fec000383ffff */
.L_x_1:
[----:B------:R-:W-:Y:S05]  /*04e0*/  @!P0 BRA `(.L_x_0) ;  /* 0x00000004000c8947 */ /* 0x000fea0003800000 */
[----:B------:R-:W-:Y:S02]  /*04f0*/  ISETP.GE.U32.AND P1, PT, R4, 0x4, PT ;  /* 0x000000040400780c */ /* 0x000fe40003f26070 */
[----:B------:R-:W-:-:S04]  /*0500*/  LOP3.LUT R2, R0, 0x3, RZ, 0xc0, !PT ;  /* 0x0000000300027812 */ /* 0x000fc800078ec0ff */
[----:B------:R-:W-:-:S07]  /*0510*/  ISETP.NE.AND P0, PT, R2, RZ, PT ;  /* 0x000000ff0200720c */ /* 0x000fce0003f05270 */
[----:B------:R-:W-:Y:S06]  /*0520*/  @!P1 BRA `(.L_x_3) ;  /* 0x0000000000789947 */ /* 0x000fec0003800000 */
[----:B------:R-:W0:Y:S01]  /*0530*/  LDC.64 R16, c[0x0][0x380] ;  /* 0x0000e000ff107b82 */ /* 0x000e220000000a00 */
[----:B------:R-:W1:Y:S01]  /*0540*/  LDCU.64 UR6, c[0x0][0x380] ;  /* 0x00007000ff0677ac */ /* 0x000e620008000a00 */
[-C--:B------:R-:W-:Y:S01]  /*0550*/  IMAD R15, R7, R0.reuse, R5 ;  /* 0x00000000070f7224 */ /* 0x080fe200078e0205 */
[CC--:B------:R-:W-:Y:S02]  /*0560*/  IADD3 R11, PT, PT, R6.reuse, R7.reuse, RZ ;  /* 0x00000007060b7210 */ /* 0x0c0fe40007ffe0ff */
[----:B------:R-:W-:Y:S02]  /*0570*/  IADD3 R4, P1, PT, R6, R7, RZ ;  /* 0x0000000706047210 */ /* 0x000fe40007f3e0ff */
[----:B------:R-:W-:Y:S01]  /*0580*/  IADD3 R19, PT, PT, R15, R0, RZ ;  /* 0x000000000f137210 */ /* 0x000fe20007ffe0ff */
[----:B------:R-:W2:Y:S04]  /*0590*/  LDC.64 R8, c[0x0][0x388] ;  /* 0x0000e200ff087b82 */ /* 0x000ea80000000a00 */
[----:B------:R-:W-:-:S02]  /*05a0*/  IMAD.IADD R21, R19, 0x1, R0 ;  /* 0x0000000113157824 */ /* 0x000fc400078e0200 */
[----:B0-----:R-:W-:Y:S01]  /*05b0*/  IMAD.WIDE.U32 R16, R11, 0x4, R16 ;  /* 0x000000040b107825 */ /* 0x001fe200078e0010 */
[----:B------:R-:W-:Y:S02]  /*05c0*/  IADD3.X R11, PT, PT, RZ, RZ, RZ, P1, !PT ;  /* 0x000000ffff0b7210 */ /* 0x000fe40000ffe4ff */
[----:B-1----:R-:W-:-:S03]  /*05d0*/  LEA R10, P1, R4, UR6, 0x2 ;  /* 0x00000006040a7c11 */ /* 0x002fc6000f8210ff */
[----:B------:R-:W3:Y:S01]  /*05e0*/  LDG.E R17, desc[UR4][R16.64] ;  /* 0x0000000410117981 */ /* 0x000ee2000c1e1900 */
[----:B------:R-:W-:Y:S01]  /*05f0*/  LEA.HI.X R11, R4, UR7, R11, 0x2, P1 ;  /* 0x00000007040b7c11 */ /* 0x000fe200088f140b */
[----:B--2---:R-:W-:-:S04]  /*0600*/  IMAD.WIDE.U32 R14, R15, 0x4, R8 ;  /* 0x000000040f0e7825 */ /* 0x004fc800078e0008 */
[--C-:B------:R-:W-:Y:S01]  /*0610*/  IMAD.WIDE.U32 R12, R19, 0x4, R8.reuse ;  /* 0x00000004130c7825 */ /* 0x100fe200078e0008 */
[----:B------:R-:W2:Y:S03]  /*0620*/  LDG.E R4, desc[UR4][R10.64+0x4] ;  /* 0x000004040a047981 */ /* 0x000ea6000c1e1900 */
[C---:B------:R-:W-:Y:S01]  /*0630*/  IMAD.WIDE.U32 R18, R21.reuse, 0x4, R8 ;  /* 0x0000000415127825 */ /* 0x040fe200078e0008 */
[----:B------:R-:W3:Y:S01]  /*0640*/  LDG.E R14, desc[UR4][R14.64] ;  /* 0x000000040e0e7981 */ /* 0x000ee2000c1e1900 */
[----:B------:R-:W-:-:S03]  /*0650*/  IADD3 R21, PT, PT, R21, R0, RZ ;  /* 0x0000000015157210 */ /* 0x000fc60007ffe0ff */
[----:B------:R-:W2:Y:S02]  /*0660*/  LDG.E R12, desc[UR4][R12.64] ;  /* 0x000000040c0c7981 */ /* 0x000ea4000c1e1900 */
[----:B------:R-:W-:Y:S02]  /*0670*/  IMAD.WIDE.U32 R8, R21, 0x4, R8 ;  /* 0x0000000415087825 */ /* 0x000fe400078e0008 */
[----:B------:R-:W4:Y:S04]  /*0680*/  LDG.E R18, desc[UR4][R18.64] ;  /* 0x0000000412127981 */ /* 0x000f28000c1e1900 */
[----:B------:R-:W4:Y:S04]  /*0690*/  LDG.E R21, desc[UR4][R10.64+0x8] ;  /* 0x000008040a157981 */ /* 0x000f28000c1e1900 */
[----:B------:R-:W5:Y:S04]  /*06a0*/  LDG.E R23, desc[UR4][R10.64+0xc] ;  /* 0x00000c040a177981 */ /* 0x000f68000c1e1900 */
[----:B------:R-:W5:Y:S01]  /*06b0*/  LDG.E R8, desc[UR4][R8.64] ;  /* 0x0000000408087981 */ /* 0x000f62000c1e1900 */
[----:B------:R-:W-:Y:S01]  /*06c0*/  IADD3 R7, PT, PT, R7, 0x4, RZ ;  /* 0x0000000407077810 */ /* 0x000fe20007ffe0ff */
[----:B---3--:R-:W-:-:S04]  /*06d0*/  FFMA R17, R17, R14, R20 ;  /* 0x0000000e11117223 */ /* 0x008fc80000000014 */
[----:B--2---:R-:W-:-:S04]  /*06e0*/  FFMA R4, R4, R12, R17 ;  /* 0x0000000c04047223 */ /* 0x004fc80000000011 */
[----:B----4-:R-:W-:-:S04]  /*06f0*/  FFMA R4, R21, R18, R4 ;  /* 0x0000001215047223 */ /* 0x010fc80000000004 */
[----:B-----5:R-:W-:-:S07]  /*0700*/  FFMA R20, R23, R8, R4 ;  /* 0x0000000817147223 */ /* 0x020fce0000000004 */
.L_x_3:
[----:B------:R-:W-:Y:S05]  /*0710*/  @!P0 BRA `(.L_x_0) ;  /* 0x0000000000808947 */ /* 0x000fea0003800000 */
[----:B------:R-:W-:Y:S01]  /*0720*/  ISETP.NE.AND P1, PT, R2, 0x1, PT ;  /* 0x000000010200780c */ /* 0x000fe20003f25270 */
[----:B------:R-:W0:Y:S01]  /*0730*/  LDC.64 R18, c[0x0][0x380] ;  /* 0x0000e000ff127b82 */ /* 0x000e220000000a00 */
[----:B------:R-:W-:-:S04]  /*0740*/  LOP3.LUT R4, R0, 0x1, RZ, 0xc0, !PT ;  /* 0x0000000100047812 */ /* 0x000fc800078ec0ff */
[----:B------:R-:W-:-:S03]  /*0750*/  ISETP.NE.U32.AND P0, PT, R4, 0x1, PT ;  /* 0x000000010400780c */ /* 0x000fc60003f05070 */
[----:B------:R-:W1:Y:S04]  /*0760*/  LDC.64 R14, c[0x0][0x388] ;  /* 0x0000e200ff0e7b82 */ /* 0x000e680000000a00 */
[CC--:B------:R-:W-:Y:S01]  /*0770*/  @P1 IADD3 R17, PT, PT, R6.reuse, R7.reuse, RZ ;  /* 0x0000000706111210 */ /* 0x0c0fe20007ffe0ff */
[C---:B------:R-:W-:Y:S01]  /*0780*/  @P1 IMAD R21, R7.reuse, R0, R5 ;  /* 0x0000000007151224 */ /* 0x040fe200078e0205 */
[----:B------:R-:W-:Y:S02]  /*0790*/  @P1 IADD3 R2, P2, PT, R6, R7, RZ ;  /* 0x0000000706021210 */ /* 0x000fe40007f5e0ff */
[----:B------:R-:W2:Y:S01]  /*07a0*/  @P1 LDC.64 R12, c[0x0][0x380] ;  /* 0x0000e000ff0c1b82 */ /* 0x000ea20000000a00 */
[----:B------:R-:W-:Y:S02]  /*07b0*/  @P1 IADD3 R7, PT, PT, R7, 0x2, RZ ;  /* 0x0000000207071810 */ /* 0x000fe40007ffe0ff */
[----:B------:R-:W-:-:S02]  /*07c0*/  @P1 IADD3.X R4, PT, PT, RZ, RZ, RZ, P2, !PT ;  /* 0x000000ffff041210 */ /* 0x000fc400017fe4ff */
[----:B------:R-:W-:-:S03]  /*07d0*/  @P1 IADD3 R23, PT, PT, R21, R0, RZ ;  /* 0x0000000015171210 */ /* 0x000fc60007ffe0ff */
[----:B------:R-:W3:Y:S01]  /*07e0*/  LDC.64 R10, c[0x0][0x380] ;  /* 0x0000e000ff0a7b82 */ /* 0x000ee20000000a00 */
[----:B0-----:R-:W-:-:S06]  /*07f0*/  @P1 IMAD.WIDE.U32 R18, R17, 0x4, R18 ;  /* 0x0000000411121825 */ /* 0x001fcc00078e0012 */
[----:B------:R-:W4:Y:S01]  /*0800*/  @P1 LDG.E R19, desc[UR4][R18.64] ;  /* 0x0000000412131981 */ /* 0x000f22000c1e1900 */
[----:B------:R-:W0:Y:S01]  /*0810*/  LDC.64 R8, c[0x0][0x388] ;  /* 0x0000e200ff087b82 */ /* 0x000e220000000a00 */
[----:B-1----:R-:W-:Y:S01]  /*0820*/  @P1 IMAD.WIDE.U32 R16, R21, 0x4, R14 ;  /* 0x0000000415101825 */ /* 0x002fe200078e000e */
[----:B------:R-:W-:-:S03]  /*0830*/  @!P0 IADD3 R21, PT, PT, R6, R7, RZ ;  /* 0x0000000706158210 */ /* 0x000fc60007ffe0ff */
[----:B------:R-:W-:Y:S01]  /*0840*/  @!P0 IMAD R7, R7, R0, R5 ;  /* 0x0000000007078224 */ /* 0x000fe200078e0205 */
[C---:B--2---:R-:W-:Y:S01]  /*0850*/  @P1 LEA R12, P2, R2.reuse, R12, 0x2 ;  /* 0x0000000c020c1211 */ /* 0x044fe200078410ff */
[----:B------:R-:W-:Y:S01]  /*0860*/  @P1 IMAD.WIDE.U32 R14, R23, 0x4, R14 ;  /* 0x00000004170e1825 */ /* 0x000fe200078e000e */
[----:B------:R-:W4:Y:S02]  /*0870*/  @P1 LDG.E R16, desc[UR4][R16.64] ;  /* 0x0000000410101981 */ /* 0x000f24000c1e1900 */
[----:B------:R-:W-:-:S03]  /*0880*/  @P1 LEA.HI.X R13, R2, R13, R4, 0x2, P2 ;  /* 0x0000000d020d1211 */ /* 0x000fc600010f1404 */
[----:B------:R-:W2:Y:S01]  /*0890*/  @P1 LDG.E R14, desc[UR4][R14.64] ;  /* 0x000000040e0e1981 */ /* 0x000ea2000c1e1900 */
[----:B---3--:R-:W-:-:S03]  /*08a0*/  @!P0 IMAD.WIDE.U32 R10, R21, 0x4, R10 ;  /* 0x00000004150a8825 */ /* 0x008fc600078e000a */
[----:B------:R-:W2:Y:S04]  /*08b0*/  @P1 LDG.E R13, desc[UR4][R12.64+0x4] ;  /* 0x000004040c0d1981 */ /* 0x000ea8000c1e1900 */
[----:B------:R-:W3:Y:S01]  /*08c0*/  @!P0 LDG.E R11, desc[UR4][R10.64] ;  /* 0x000000040a0b8981 */ /* 0x000ee2000c1e1900 */
[----:B0-----:R-:W-:-:S06]  /*08d0*/  @!P0 IMAD.WIDE.U32 R8, R7, 0x4, R8 ;  /* 0x0000000407088825 */ /* 0x001fcc00078e0008 */
[----:B------:R-:W3:Y:S01]  /*08e0*/  @!P0 LDG.E R8, desc[UR4][R8.64] ;  /* 0x0000000408088981 */ /* 0x000ee2000c1e1900 */
[----:B----4-:R-:W-:-:S04]  /*08f0*/  @P1 FFMA R0, R19, R16, R20 ;  /* 0x0000001013001223 */ /* 0x010fc80000000014 */
[----:B--2---:R-:W-:-:S04]  /*0900*/  @P1 FFMA R20, R13, R14, R0 ;  /* 0x0000000e0d141223 */ /* 0x004fc80000000000 */
[----:B---3--:R-:W-:-:S07]  /*0910*/  @!P0 FFMA R20, R11, R8, R20 ;  /* 0x000000080b148223 */ /* 0x008fce0000000014 */
.L_x_0:
[----:B------:R-:W0:Y:S01]  /*0920*/  LDC.64 R6, c[0x0][0x390] ;  /* 0x0000e400ff067b82 */ /* 0x000e220000000a00 */
[----:B------:R-:W1:Y:S02]  /*0930*/  LDCU UR6, c[0x0][0x398] ;  /* 0x00007300ff0677ac */ /* 0x000e640008000800 */
[----:B-1----:R-:W-:-:S04]  /*0940*/  IMAD R3, R3, UR6, R5 ;  /* 0x0000000603037c24 */ /* 0x002fc8000f8e0205 */
[----:B0-----:R-:W-:-:S05]  /*0950*/  IMAD.WIDE R2, R3, 0x4, R6 ;  /* 0x0000000403027825 */ /* 0x001fca00078e0206 */
[----:B------:R-:W-:Y:S01]  /*0960*/  STG.E desc[UR4][R2.64], R20 ;  /* 0x0000001402007986 */ /* 0x000fe2000c101904 */
[----:B------:R-:W-:Y:S05]  /*0970*/  EXIT ;  /* 0x000000000000794d */ /* 0x000fea0003800000 */
.L_x_4:
[----:B------:R-:W-:-:S00]  /*0980*/  BRA `(.L_x_4) ;  /* 0xfffffffc00fc7947 */ /* 0x000fc0000383ffff */
[----:B------:R-:W-:-:S00]  /*0990*/  NOP ;  /* 0x0000000000007918 */ /* 0x000fc00000000000 */
        /* <DEDUP_REMOVED lines=14> */
.L_x_5:


//--------------------- .nv.shared.reserved.0     --------------------------
	.section	.nv.shared.reserved.0,"aw",@nobits
	.weak		__nv_reservedSMEM_offset_0_alias
	.size		__nv_reservedSMEM_offset_0_alias, 0, 64
	.other		__nv_reservedSMEM_offset_0_alias,@"STO_CUDA_RESERVED_SHARED STV_DEFAULT"
__nv_reservedSMEM_offset_0_alias:
	.zero		0
	.zero		64


//--------------------- .nv.constant0._Z14cudaMatrixMultPfS_S_ii --------------------------
	.section	.nv.constant0._Z14cudaMatrixMultPfS_S_ii,"a",@progbits
	.sectionflags	@""
	.align	4
.nv.constant0._Z14cudaMatrixMultPfS_S_ii:
	.zero		928


//--------------------- SYMBOLS --------------------------

	.type		.nv.reservedSmem.offset0,@object
	.size		.nv.reservedSmem.offset0,0x4
